//
// Generated by NVIDIA NVVM Compiler
//
// Compiler Build ID: CL-36424714
// Cuda compilation tools, release 13.0, V13.0.88
// Based on NVVM 20.0.0
//

.version 9.0
.target sm_100
.address_size 64

	// .globl	_Z9addImagesiPhS_

.visible .entry _Z9addImagesiPhS_(
	.param .u32 _Z9addImagesiPhS__param_0,
	.param .u64 .ptr .align 1 _Z9addImagesiPhS__param_1,
	.param .u64 .ptr .align 1 _Z9addImagesiPhS__param_2
)
{
	.reg .pred 	%p<2>;
	.reg .b16 	%rs<6>;
	.reg .b32 	%r<6>;
	.reg .b64 	%rd<8>;

	ld.param.u32 	%r2, [_Z9addImagesiPhS__param_0];
	ld.param.u64 	%rd1, [_Z9addImagesiPhS__param_1];
	ld.param.u64 	%rd2, [_Z9addImagesiPhS__param_2];
	mov.u32 	%r3, %ctaid.x;
	mov.u32 	%r4, %ntid.x;
	mov.u32 	%r5, %tid.x;
	mad.lo.s32 	%r1, %r3, %r4, %r5;
	setp.ge.s32 	%p1, %r1, %r2;
	@%p1 bra 	$L__BB0_2;
	cvta.to.global.u64 	%rd3, %rd1;
	cvta.to.global.u64 	%rd4, %rd2;
	cvt.s64.s32 	%rd5, %r1;
	add.s64 	%rd6, %rd3, %rd5;
	ld.global.u8 	%rs1, [%rd6];
	shr.u16 	%rs2, %rs1, 1;
	add.s64 	%rd7, %rd4, %rd5;
	ld.global.u8 	%rs3, [%rd7];
	shr.u16 	%rs4, %rs3, 1;
	add.s16 	%rs5, %rs4, %rs2;
	st.global.u8 	[%rd6], %rs5;
$L__BB0_2:
	ret;

}


// ===== COMPILED SASS (sm_100) =====

	.target	sm_100

	.elftype	@"ET_EXEC"


//--------------------- .note.nv.tkinfo           --------------------------
	.section	.note.nv.tkinfo,"",@"SHT_NOTE"
	.sectionflags	@"SHF_NOTE_NV_TKINFO"
	.tkinfo
        /*0018*/ 	.word	0x00000002
        /*0030*/ 	.string	""
        /*0030*/ 	.string	"ptxas"
        /*0030*/ 	.string	"Cuda compilation tools, release 13.0, V13.0.88"
        /*0030*/ 	.string	"Build cuda_13.0.r13.0/compiler.36424714_0"
        /*0030*/ 	.string	"-arch sm_100 -m 64 "



//--------------------- .note.nv.cuinfo           --------------------------
	.section	.note.nv.cuinfo,"",@"SHT_NOTE"
	.sectionflags	@"SHF_NOTE_NV_CUINFO"
        /*0018*/ 	.short	0x0002
        /*001a*/ 	.short	0x0064
        /*001c*/ 	.short	0x0082
	.zero		2


//--------------------- .nv.info                  --------------------------
	.section	.nv.info,"",@"SHT_CUDA_INFO"
	.align	4


	//----- nvinfo : EIATTR_REGCOUNT
	.align		4
        /*0000*/ 	.byte	0x04, 0x2f
        /*0002*/ 	.short	(.L_1 - .L_0)
	.align		4
.L_0:
        /*0004*/ 	.word	index@(_Z9addImagesiPhS_)
        /*0008*/ 	.word	0x0000000a


	//----- nvinfo : EIATTR_FRAME_SIZE
	.align		4
.L_1:
        /*000c*/ 	.byte	0x04, 0x11
        /*000e*/ 	.short	(.L_3 - .L_2)
	.align		4
.L_2:
        /*0010*/ 	.word	index@(_Z9addImagesiPhS_)
        /*0014*/ 	.word	0x00000000


	//----- nvinfo : EIATTR_MIN_STACK_SIZE
	.align		4
.L_3:
        /*0018*/ 	.byte	0x04, 0x12
        /*001a*/ 	.short	(.L_5 - .L_4)
	.align		4
.L_4:
        /*001c*/ 	.word	index@(_Z9addImagesiPhS_)
        /*0020*/ 	.word	0x00000000
.L_5:


//--------------------- .nv.compat                --------------------------
	.section	.nv.compat,"",@"SHT_CUDA_COMPAT_INFO"
	.align	4
        /*0000*/ 	.byte	0x02, 0x09, 0x00, 0x00, 0x02, 0x02, 0x01, 0x00, 0x02, 0x05, 0x05, 0x00, 0x03, 0x07, 0x01, 0x01
        /*0010*/ 	.byte	0x02, 0x03, 0x00, 0x00, 0x02, 0x06, 0x01, 0x00, 0x04, 0x0b, 0x08, 0x00, 0x09, 0x00, 0x00, 0x00
        /*0020*/ 	.byte	0x00, 0x00, 0x00, 0x00


//--------------------- .nv.info._Z9addImagesiPhS_ --------------------------
	.section	.nv.info._Z9addImagesiPhS_,"",@"SHT_CUDA_INFO"
	.sectionflags	@""
	.align	4


	//----- nvinfo : EIATTR_CUDA_API_VERSION
	.align		4
        /*0000*/ 	.byte	0x04, 0x37
        /*0002*/ 	.short	(.L_7 - .L_6)
.L_6:
        /*0004*/ 	.word	0x00000082


	//----- nvinfo : EIATTR_KPARAM_INFO
	.align		4
.L_7:
        /*0008*/ 	.byte	0x04, 0x17
        /*000a*/ 	.short	(.L_9 - .L_8)
.L_8:
        /*000c*/ 	.word	0x00000000
        /*0010*/ 	.short	0x0002
        /*0012*/ 	.short	0x0010
        /*0014*/ 	.byte	0x00, 0xf5, 0x21, 0x00


	//----- nvinfo : EIATTR_KPARAM_INFO
	.align		4
.L_9:
        /*0018*/ 	.byte	0x04, 0x17
        /*001a*/ 	.short	(.L_11 - .L_10)
.L_10:
        /*001c*/ 	.word	0x00000000
        /*0020*/ 	.short	0x0001
        /*0022*/ 	.short	0x0008
        /*0024*/ 	.byte	0x00, 0xf5, 0x21, 0x00


	//----- nvinfo : EIATTR_KPARAM_INFO
	.align		4
.L_11:
        /*0028*/ 	.byte	0x04, 0x17
        /*002a*/ 	.short	(.L_13 - .L_12)
.L_12:
        /*002c*/ 	.word	0x00000000
        /*0030*/ 	.short	0x0000
        /*0032*/ 	.short	0x0000
        /*0034*/ 	.byte	0x00, 0xf0, 0x11, 0x00


	//----- nvinfo : EIATTR_SPARSE_MMA_MASK
	.align		4
.L_13:
        /*0038*/ 	.byte	0x03, 0x50
        /*003a*/ 	.short	0x0000


	//----- nvinfo : EIATTR_MAXREG_COUNT
	.align		4
        /*003c*/ 	.byte	0x03, 0x1b
        /*003e*/ 	.short	0x00ff


	//----- nvinfo : EIATTR_MERCURY_ISA_VERSION
	.align		4
        /*0040*/ 	.byte	0x03, 0x5f
        /*0042*/ 	.short	0x0101


	//----- nvinfo : EIATTR_VRC_CTA_INIT_COUNT
	.align		4
        /*0044*/ 	.byte	0x02, 0x4a
	.zero		1
	.zero		1


	//----- nvinfo : EIATTR_EXIT_INSTR_OFFSETS
	.align		4
        /*0048*/ 	.byte	0x04, 0x1c
        /*004a*/ 	.short	(.L_15 - .L_14)


	//   ....[0]....
.L_14:
        /*004c*/ 	.word	0x00000070


	//   ....[1]....
        /*0050*/ 	.word	0x00000150


	//----- nvinfo : EIATTR_CBANK_PARAM_SIZE
	.align		4
.L_15:
        /*0054*/ 	.byte	0x03, 0x19
        /*0056*/ 	.short	0x0018


	//----- nvinfo : EIATTR_PARAM_CBANK
	.align		4
        /*0058*/ 	.byte	0x04, 0x0a
        /*005a*/ 	.short	(.L_17 - .L_16)
	.align		4
.L_16:
        /*005c*/ 	.word	index@(.nv.constant0._Z9addImagesiPhS_)
        /*0060*/ 	.short	0x0380
        /*0062*/ 	.short	0x0018


	//----- nvinfo : EIATTR_SW_WAR
	.align		4
.L_17:
        /*0064*/ 	.byte	0x04, 0x36
        /*0066*/ 	.short	(.L_19 - .L_18)
.L_18:
        /*0068*/ 	.word	0x00000008
.L_19:


//--------------------- .nv.callgraph             --------------------------
	.section	.nv.callgraph,"",@"SHT_CUDA_CALLGRAPH"
	.align	4
	.sectionentsize	8
	.align		4
        /*0000*/ 	.word	0x00000000
	.align		4
        /*0004*/ 	.word	0xffffffff
	.align		4
        /*0008*/ 	.word	0x00000000
	.align		4
        /*000c*/ 	.word	0xfffffffe
	.align		4
        /*0010*/ 	.word	0x00000000
	.align		4
        /*0014*/ 	.word	0xfffffffd
	.align		4
        /*0018*/ 	.word	0x00000000
	.align		4
        /*001c*/ 	.word	0xfffffffc


//--------------------- .text._Z9addImagesiPhS_   --------------------------
	.section	.text._Z9addImagesiPhS_,"ax",@progbits
	.align	128
        .global         _Z9addImagesiPhS_
        .type           _Z9addImagesiPhS_,@function
        .size           _Z9addImagesiPhS_,(.L_x_1 - _Z9addImagesiPhS_)
        .other          _Z9addImagesiPhS_,@"STO_CUDA_ENTRY STV_DEFAULT"
_Z9addImagesiPhS_:
.text._Z9addImagesiPhS_:
[----:B------:R-:W-:Y:S01]  /*0000*/  LDC R1, c[0x0][0x37c] ;  /* 0x0000df00ff017b82 */ /* 0x000fe20000000800 */
[----:B------:R-:W0:Y:S07]  /*0010*/  S2R R3, SR_TID.X ;  /* 0x0000000000037919 */ /* 0x000e2e0000002100 */
[----:B------:R-:W0:Y:S01]  /*0020*/  S2UR UR4, SR_CTAID.X ;  /* 0x00000000000479c3 */ /* 0x000e220000002500 */
[----:B------:R-:W1:Y:S07]  /*0030*/  LDCU UR5, c[0x0][0x380] ;  /* 0x00007000ff0577ac */ /* 0x000e6e0008000800 */
[----:B------:R-:W0:Y:S02]  /*0040*/  LDC R4, c[0x0][0x360] ;  /* 0x0000d800ff047b82 */ /* 0x000e240000000800 */
[----:B0-----:R-:W-:-:S05]  /*0050*/  IMAD R4, R4, UR4, R3 ;  /* 0x0000000404047c24 */ /* 0x001fca000f8e0203 */
[----:B-1----:R-:W-:-:S13]  /*0060*/  ISETP.GE.AND P0, PT, R4, UR5, PT ;  /* 0x0000000504007c0c */ /* 0x002fda000bf06270 */
[----:B------:R-:W-:Y:S05]  /*0070*/  @P0 EXIT ;  /* 0x000000000000094d */ /* 0x000fea0003800000 */
[----:B------:R-:W0:Y:S01]  /*0080*/  LDCU.64 UR6, c[0x0][0x388] ;  /* 0x00007100ff0677ac */ /* 0x000e220008000a00 */
[----:B------:R-:W-:Y:S01]  /*0090*/  SHF.R.S32.HI R0, RZ, 0x1f, R4 ;  /* 0x0000001fff007819 */ /* 0x000fe20000011404 */
[----:B------:R-:W1:Y:S01]  /*00a0*/  LDCU.64 UR8, c[0x0][0x390] ;  /* 0x00007200ff0877ac */ /* 0x000e620008000a00 */
[----:B------:R-:W2:Y:S01]  /*00b0*/  LDCU.64 UR4, c[0x0][0x358] ;  /* 0x00006b00ff0477ac */ /* 0x000ea20008000a00 */
[C---:B0-----:R-:W-:Y:S02]  /*00c0*/  IADD3 R2, P0, PT, R4.reuse, UR6, RZ ;  /* 0x0000000604027c10 */ /* 0x041fe4000ff1e0ff */
[----:B-1----:R-:W-:Y:S02]  /*00d0*/  IADD3 R4, P1, PT, R4, UR8, RZ ;  /* 0x0000000804047c10 */ /* 0x002fe4000ff3e0ff */
[C---:B------:R-:W-:Y:S02]  /*00e0*/  IADD3.X R3, PT, PT, R0.reuse, UR7, RZ, P0, !PT ;  /* 0x0000000700037c10 */ /* 0x040fe400087fe4ff */
[----:B------:R-:W-:-:S03]  /*00f0*/  IADD3.X R5, PT, PT, R0, UR9, RZ, P1, !PT ;  /* 0x0000000900057c10 */ /* 0x000fc60008ffe4ff */
[----:B--2---:R-:W2:Y:S04]  /*0100*/  LDG.E.U8 R0, desc[UR4][R2.64] ;  /* 0x0000000402007981 */ /* 0x004ea8000c1e1100 */
[----:B------:R-:W3:Y:S01]  /*0110*/  LDG.E.U8 R5, desc[UR4][R4.64] ;  /* 0x0000000404057981 */ /* 0x000ee2000c1e1100 */
[----:B--2---:R-:W-:-:S04]  /*0120*/  SHF.R.U32.HI R0, RZ, 0x1, R0 ;  /* 0x00000001ff007819 */ /* 0x004fc80000011600 */
[----:B---3--:R-:W-:-:S05]  /*0130*/  LEA.HI R7, R5, R0, RZ, 0x1f ;  /* 0x0000000005077211 */ /* 0x008fca00078ff8ff */
[----:B------:R-:W-:Y:S01]  /*0140*/  STG.E.U8 desc[UR4][R2.64], R7 ;  /* 0x0000000702007986 */ /* 0x000fe2000c101104 */
[----:B------:R-:W-:Y:S05]  /*0150*/  EXIT ;  /* 0x000000000000794d */ /* 0x000fea0003800000 */
.L_x_0:
[----:B------:R-:W-:-:S00]  /*0160*/  BRA `(.L_x_0) ;  /* 0xfffffffc00fc7947 */ /* 0x000fc0000383ffff */
[----:B------:R-:W-:-:S00]  /*0170*/  NOP ;  /* 0x0000000000007918 */ /* 0x000fc00000000000 */
        /* <DEDUP_REMOVED lines=8> */
.L_x_1:


//--------------------- .nv.shared.reserved.0     --------------------------
	.section	.nv.shared.reserved.0,"aw",@nobits
	.weak		__nv_reservedSMEM_offset_0_alias
	.size		__nv_reservedSMEM_offset_0_alias, 0, 64
	.other		__nv_reservedSMEM_offset_0_alias,@"STO_CUDA_RESERVED_SHARED STV_DEFAULT"
__nv_reservedSMEM_offset_0_alias:
	.zero		0
	.zero		64


//--------------------- .nv.constant0._Z9addImagesiPhS_ --------------------------
	.section	.nv.constant0._Z9addImagesiPhS_,"a",@progbits
	.sectionflags	@""
	.align	4
.nv.constant0._Z9addImagesiPhS_:
	.zero		920


//--------------------- SYMBOLS --------------------------

	.type		.nv.reservedSmem.offset0,@object
	.size		.nv.reservedSmem.offset0,0x4
